	.headerflags	@"EF_CUDA_TEXMODE_UNIFIED EF_CUDA_64BIT_ADDRESS EF_CUDA_ACCELERATORS EF_CUDA_SM90 EF_CUDA_VIRTUAL_SM(EF_CUDA_SM90)"
	.elftype	@"ET_EXEC"


//--------------------- .nv.info                  --------------------------
	.section	.nv.info,"",@"SHT_CUDA_INFO"
	.align	4


	//----- nvinfo : EIATTR_REGCOUNT
	.align		4
        /*0000*/ 	.byte	0x04, 0x2f
        /*0002*/ 	.short	(.L_2 - .L_1)
	.align		4
.L_1:
        /*0004*/ 	.word	index@(triton_red_fused_convolution_native_group_norm_0)
        /*0008*/ 	.word	0x00000020


	//----- nvinfo : EIATTR_MIN_STACK_SIZE
	.align		4
.L_2:
        /*000c*/ 	.byte	0x04, 0x12
        /*000e*/ 	.short	(.L_4 - .L_3)
	.align		4
.L_3:
        /*0010*/ 	.word	index@(triton_red_fused_convolution_native_group_norm_0)
        /*0014*/ 	.word	0x00000000


	//----- nvinfo : EIATTR_FRAME_SIZE
	.align		4
.L_4:
        /*0018*/ 	.byte	0x04, 0x11
        /*001a*/ 	.short	(.L_6 - .L_5)
	.align		4
.L_5:
        /*001c*/ 	.word	index@(triton_red_fused_convolution_native_group_norm_0)
        /*0020*/ 	.word	0x00000000


	//----- nvinfo : EIATTR_MIN_STACK_SIZE
	.align		4
.L_6:
        /*0024*/ 	.byte	0x04, 0x12
        /*0026*/ 	.short	(.L_8 - .L_7)
	.align		4
.L_7:
        /*0028*/ 	.word	index@(triton_red_fused_convolution_native_group_norm_0)
        /*002c*/ 	.word	0x00000000
.L_8:


//--------------------- .nv.info.triton_red_fused_convolution_native_group_norm_0 --------------------------
	.section	.nv.info.triton_red_fused_convolution_native_group_norm_0,"",@"SHT_CUDA_INFO"
	.sectionflags	@""
	.align	4


	//----- nvinfo : EIATTR_CUDA_API_VERSION
	.align		4
        /*0000*/ 	.byte	0x04, 0x37
        /*0002*/ 	.short	(.L_10 - .L_9)
.L_9:
        /*0004*/ 	.word	0x0000007c


	//----- nvinfo : EIATTR_KPARAM_INFO
	.align		4
.L_10:
        /*0008*/ 	.byte	0x04, 0x17
        /*000a*/ 	.short	(.L_12 - .L_11)
.L_11:
        /*000c*/ 	.word	0x00000000
        /*0010*/ 	.short	0x0006
        /*0012*/ 	.short	0x002c
        /*0014*/ 	.byte	0x00, 0xf0, 0x11, 0x00


	//----- nvinfo : EIATTR_KPARAM_INFO
	.align		4
.L_12:
        /*0018*/ 	.byte	0x04, 0x17
        /*001a*/ 	.short	(.L_14 - .L_13)
.L_13:
        /*001c*/ 	.word	0x00000000
        /*0020*/ 	.short	0x0005
        /*0022*/ 	.short	0x0028
        /*0024*/ 	.byte	0x00, 0xf0, 0x11, 0x00


	//----- nvinfo : EIATTR_KPARAM_INFO
	.align		4
.L_14:
        /*0028*/ 	.byte	0x04, 0x17
        /*002a*/ 	.short	(.L_16 - .L_15)
.L_15:
        /*002c*/ 	.word	0x00000000
        /*0030*/ 	.short	0x0004
        /*0032*/ 	.short	0x0020
        /*0034*/ 	.byte	0x00, 0xf4, 0x21, 0x00


	//----- nvinfo : EIATTR_KPARAM_INFO
	.align		4
.L_16:
        /*0038*/ 	.byte	0x04, 0x17
        /*003a*/ 	.short	(.L_18 - .L_17)
.L_17:
        /*003c*/ 	.word	0x00000000
        /*0040*/ 	.short	0x0003
        /*0042*/ 	.short	0x0018
        /*0044*/ 	.byte	0x00, 0xf4, 0x21, 0x00


	//----- nvinfo : EIATTR_KPARAM_INFO
	.align		4
.L_18:
        /*0048*/ 	.byte	0x04, 0x17
        /*004a*/ 	.short	(.L_20 - .L_19)
.L_19:
        /*004c*/ 	.word	0x00000000
        /*0050*/ 	.short	0x0002
        /*0052*/ 	.short	0x0010
        /*0054*/ 	.byte	0x00, 0xf4, 0x21, 0x00


	//----- nvinfo : EIATTR_KPARAM_INFO
	.align		4
.L_20:
        /*0058*/ 	.byte	0x04, 0x17
        /*005a*/ 	.short	(.L_22 - .L_21)
.L_21:
        /*005c*/ 	.word	0x00000000
        /*0060*/ 	.short	0x0001
        /*0062*/ 	.short	0x0008
        /*0064*/ 	.byte	0x00, 0xf4, 0x21, 0x00


	//----- nvinfo : EIATTR_KPARAM_INFO
	.align		4
.L_22:
        /*0068*/ 	.byte	0x04, 0x17
        /*006a*/ 	.short	(.L_24 - .L_23)
.L_23:
        /*006c*/ 	.word	0x00000000
        /*0070*/ 	.short	0x0000
        /*0072*/ 	.short	0x0000
        /*0074*/ 	.byte	0x00, 0xf4, 0x21, 0x00


	//----- nvinfo : EIATTR_SPARSE_MMA_MASK
	.align		4
.L_24:
        /*0078*/ 	.byte	0x03, 0x50
        /*007a*/ 	.short	0x0000


	//----- nvinfo : EIATTR_MAXREG_COUNT
	.align		4
        /*007c*/ 	.byte	0x03, 0x1b
        /*007e*/ 	.short	0x0080


	//----- nvinfo : EIATTR_COOP_GROUP_MASK_REGIDS
	.align		4
        /*0080*/ 	.byte	0x04, 0x29
        /*0082*/ 	.short	(.L_26 - .L_25)


	//   ....[0]....
.L_25:
        /*0084*/ 	.word	0xffffffff


	//   ....[1]....
        /*0088*/ 	.word	0xffffffff


	//   ....[2]....
        /*008c*/ 	.word	0xffffffff


	//   ....[3]....
        /*0090*/ 	.word	0xffffffff


	//   ....[4]....
        /*0094*/ 	.word	0xffffffff


	//   ....[5]....
        /*0098*/ 	.word	0xffffffff


	//   ....[6]....
        /*009c*/ 	.word	0xffffffff


	//   ....[7]....
        /*00a0*/ 	.word	0xffffffff


	//   ....[8]....
        /*00a4*/ 	.word	0xffffffff


	//   ....[9]....
        /*00a8*/ 	.word	0xffffffff


	//   ....[10]....
        /*00ac*/ 	.word	0xffffffff


	//   ....[11]....
        /*00b0*/ 	.word	0xffffffff


	//   ....[12]....
        /*00b4*/ 	.word	0xffffffff


	//   ....[13]....
        /*00b8*/ 	.word	0xffffffff


	//   ....[14]....
        /*00bc*/ 	.word	0xffffffff


	//   ....[15]....
        /*00c0*/ 	.word	0xffffffff


	//   ....[16]....
        /*00c4*/ 	.word	0xffffffff


	//   ....[17]....
        /*00c8*/ 	.word	0xffffffff


	//   ....[18]....
        /*00cc*/ 	.word	0xffffffff


	//   ....[19]....
        /*00d0*/ 	.word	0xffffffff


	//   ....[20]....
        /*00d4*/ 	.word	0xffffffff


	//   ....[21]....
        /*00d8*/ 	.word	0xffffffff


	//----- nvinfo : EIATTR_COOP_GROUP_INSTR_OFFSETS
	.align		4
.L_26:
        /*00dc*/ 	.byte	0x04, 0x28
        /*00de*/ 	.short	(.L_28 - .L_27)


	//   ....[0]....
.L_27:
        /*00e0*/ 	.word	0x000006e0


	//   ....[1]....
        /*00e4*/ 	.word	0x00000750


	//   ....[2]....
        /*00e8*/ 	.word	0x00000830


	//   ....[3]....
        /*00ec*/ 	.word	0x000008b0


	//   ....[4]....
        /*00f0*/ 	.word	0x00000940


	//   ....[5]....
        /*00f4*/ 	.word	0x000009e0


	//   ....[6]....
        /*00f8*/ 	.word	0x00000aa0


	//   ....[7]....
        /*00fc*/ 	.word	0x00000b20


	//   ....[8]....
        /*0100*/ 	.word	0x00000c70


	//   ....[9]....
        /*0104*/ 	.word	0x00000ca0


	//   ....[10]....
        /*0108*/ 	.word	0x00000e30


	//   ....[11]....
        /*010c*/ 	.word	0x00000e40


	//   ....[12]....
        /*0110*/ 	.word	0x00000e80


	//   ....[13]....
        /*0114*/ 	.word	0x00000ec0


	//   ....[14]....
        /*0118*/ 	.word	0x00000f80


	//   ....[15]....
        /*011c*/ 	.word	0x00001000


	//   ....[16]....
        /*0120*/ 	.word	0x00001040


	//   ....[17]....
        /*0124*/ 	.word	0x00001140


	//   ....[18]....
        /*0128*/ 	.word	0x00001180


	//   ....[19]....
        /*012c*/ 	.word	0x000011a0


	//   ....[20]....
        /*0130*/ 	.word	0x00001250


	//   ....[21]....
        /*0134*/ 	.word	0x000012c0


	//----- nvinfo : EIATTR_EXIT_INSTR_OFFSETS
	.align		4
.L_28:
        /*0138*/ 	.byte	0x04, 0x1c
        /*013a*/ 	.short	(.L_30 - .L_29)


	//   ....[0]....
.L_29:
        /*013c*/ 	.word	0x00001480


	//   ....[1]....
        /*0140*/ 	.word	0x000014c0


	//----- nvinfo : EIATTR_REQNTID
	.align		4
.L_30:
        /*0144*/ 	.byte	0x04, 0x10
        /*0146*/ 	.short	(.L_32 - .L_31)
.L_31:
        /*0148*/ 	.word	0x00000200
        /*014c*/ 	.word	0x00000001
        /*0150*/ 	.word	0x00000001


	//----- nvinfo : EIATTR_CBANK_PARAM_SIZE
	.align		4
.L_32:
        /*0154*/ 	.byte	0x03, 0x19
        /*0156*/ 	.short	0x0030


	//----- nvinfo : EIATTR_PARAM_CBANK
	.align		4
        /*0158*/ 	.byte	0x04, 0x0a
        /*015a*/ 	.short	(.L_34 - .L_33)
	.align		4
.L_33:
        /*015c*/ 	.word	index@(.nv.constant0.triton_red_fused_convolution_native_group_norm_0)
        /*0160*/ 	.short	0x0210
        /*0162*/ 	.short	0x0030


	//----- nvinfo : EIATTR_SW_WAR
	.align		4
.L_34:
        /*0164*/ 	.byte	0x04, 0x36
        /*0166*/ 	.short	(.L_36 - .L_35)
.L_35:
        /*0168*/ 	.word	0x00000008
.L_36:


//--------------------- .nv.callgraph             --------------------------
	.section	.nv.callgraph,"",@"SHT_CUDA_CALLGRAPH"
	.align	4
	.sectionentsize	8
	.align		4
        /*0000*/ 	.word	0x00000000
	.align		4
        /*0004*/ 	.word	0xffffffff
	.align		4
        /*0008*/ 	.word	0x00000000
	.align		4
        /*000c*/ 	.word	0xfffffffe
	.align		4
        /*0010*/ 	.word	0x00000000
	.align		4
        /*0014*/ 	.word	0xfffffffd
	.align		4
        /*0018*/ 	.word	0x00000000
	.align		4
        /*001c*/ 	.word	0xfffffffc


//--------------------- .nv.constant4             --------------------------
	.section	.nv.constant4,"a",@progbits
	.align	8
	.align		8
.nv.constant4:
        /*0000*/ 	.dword	_$_str


//--------------------- .text.triton_red_fused_convolution_native_group_norm_0 --------------------------
	.section	.text.triton_red_fused_convolution_native_group_norm_0,"ax",@progbits
	.sectionflags	@"SHF_BARRIERS=1"
	.align	128
        .global         triton_red_fused_convolution_native_group_norm_0
        .type           triton_red_fused_convolution_native_group_norm_0,@function
        .size           triton_red_fused_convolution_native_group_norm_0,(.L_x_1 - triton_red_fused_convolution_native_group_norm_0)
        .other          triton_red_fused_convolution_native_group_norm_0,@"STO_CUDA_ENTRY STV_DEFAULT"
triton_red_fused_convolution_native_group_norm_0:
.text.triton_red_fused_convolution_native_group_norm_0:
[----:B------:R-:W0:Y:S01]  /*0000*/  LDC R1, c[0x0][0x28] ;  /* 0x00000a00ff017b82 */ /* 0x000e220000000800 */
[----:B------:R-:W1:Y:S07]  /*0010*/  S2R R19, SR_TID.X ;  /* 0x0000000000137919 */ /* 0x000e6e0000002100 */
[----:B------:R-:W2:Y:S01]  /*0020*/  LDC.64 R2, c[0x0][0x210] ;  /* 0x00008400ff027b82 */ /* 0x000ea20000000a00 */
[----:B------:R-:W-:Y:S01]  /*0030*/  CS2R R6, SRZ ;  /* 0x0000000000067805 */ /* 0x000fe2000001ff00 */
[----:B------:R-:W-:Y:S01]  /*0040*/  ULDC.64 UR6, c[0x0][0x208] ;  /* 0x0000820000067ab9 */ /* 0x000fe20000000a00 */
[----:B------:R-:W3:Y:S05]  /*0050*/  S2R R8, SR_CTAID.X ;  /* 0x0000000000087919 */ /* 0x000eea0000002500 */
[----:B------:R-:W4:Y:S08]  /*0060*/  S2UR UR5, SR_CgaCtaId ;  /* 0x00000000000579c3 */ /* 0x000f300000008800 */
[----:B------:R-:W5:Y:S01]  /*0070*/  LDC.64 R16, c[0x0][0x218] ;  /* 0x00008600ff107b82 */ /* 0x000f620000000a00 */
[----:B-1----:R-:W-:-:S04]  /*0080*/  SHF.L.U32 R10, R19, 0x2, RZ ;  /* 0x00000002130a7819 */ /* 0x002fc800000006ff */
[----:B------:R-:W-:Y:S02]  /*0090*/  LOP3.LUT R15, R10, 0x7fc, RZ, 0xc0, !PT ;  /* 0x000007fc0a0f7812 */ /* 0x000fe400078ec0ff */
[C---:B---3--:R-:W-:Y:S02]  /*00a0*/  ISETP.GE.AND P0, PT, R8.reuse, 0x80, PT ;  /* 0x000000800800780c */ /* 0x048fe40003f06270 */
[----:B------:R-:W-:-:S05]  /*00b0*/  LEA R5, R8, R15, 0xb ;  /* 0x0000000f08057211 */ /* 0x000fca00078e58ff */
[----:B--2---:R-:W-:Y:S01]  /*00c0*/  IMAD.WIDE R2, R5, 0x4, R2 ;  /* 0x0000000405027825 */ /* 0x004fe200078e0202 */
[----:B------:R-:W-:-:S06]  /*00d0*/  CS2R R4, SRZ ;  /* 0x0000000000047805 */ /* 0x000fcc000001ff00 */
[----:B------:R-:W2:Y:S01]  /*00e0*/  @!P0 LDG.E.EF.128 R4, desc[UR6][R2.64] ;  /* 0x0000000602048981 */ /* 0x000ea2000c0e1d00 */
[----:B------:R-:W-:Y:S01]  /*00f0*/  SHF.R.S32.HI R13, RZ, 0x1f, R8 ;  /* 0x0000001fff0d7819 */ /* 0x000fe20000011408 */
[----:B------:R-:W-:Y:S02]  /*0100*/  UMOV UR4, 0x400 ;  /* 0x0000040000047882 */ /* 0x000fe40000000000 */
[----:B----4-:R-:W-:Y:S01]  /*0110*/  UPRMT UR4, UR5, 0x654, UR4 ;  /* 0x0000065405047896 */ /* 0x010fe20008000004 */
[----:B------:R-:W-:-:S04]  /*0120*/  LEA.HI R13, R13, R8, RZ, 0x5 ;  /* 0x000000080d0d7211 */ /* 0x000fc800078f28ff */
[----:B------:R-:W-:Y:S02]  /*0130*/  LOP3.LUT R13, R13, 0x7fffffe0, RZ, 0xc0, !PT ;  /* 0x7fffffe00d0d7812 */ /* 0x000fe400078ec0ff */
[----:B------:R-:W-:Y:S02]  /*0140*/  LEA R22, R15, UR4, 0x3 ;  /* 0x000000040f167c11 */ /* 0x000fe4000f8e18ff */
[----:B------:R-:W-:-:S04]  /*0150*/  IADD3 R13, -R13, R8, RZ ;  /* 0x000000080d0d7210 */ /* 0x000fc80007ffe1ff */
[----:B------:R-:W-:-:S05]  /*0160*/  SHF.L.U32 R21, R13, 0x1, RZ ;  /* 0x000000010d157819 */ /* 0x000fca00000006ff */
[----:B-----5:R-:W-:Y:S01]  /*0170*/  IMAD.WIDE R20, R21, 0x4, R16 ;  /* 0x0000000415147825 */ /* 0x020fe200078e0210 */
[----:B------:R-:W-:Y:S01]  /*0180*/  HFMA2.MMA R0, -RZ, RZ, 0, 0 ;  /* 0x00000000ff007435 */ /* 0x000fe200000001ff */
[----:B------:R-:W-:Y:S02]  /*0190*/  MOV R17, RZ ;  /* 0x000000ff00117202 */ /* 0x000fe40000000f00 */
[----:B--2---:R-:W-:Y:S02]  /*01a0*/  SEL R14, R4, RZ, !P0 ;  /* 0x000000ff040e7207 */ /* 0x004fe40004000000 */
[----:B------:R-:W-:Y:S02]  /*01b0*/  SEL R13, R5, RZ, !P0 ;  /* 0x000000ff050d7207 */ /* 0x000fe40004000000 */
[----:B------:R-:W-:Y:S02]  /*01c0*/  CS2R R4, SRZ ;  /* 0x0000000000047805 */ /* 0x000fe4000001ff00 */
[----:B------:R-:W-:Y:S01]  /*01d0*/  SEL R6, R6, RZ, !P0 ;  /* 0x000000ff06067207 */ /* 0x000fe20004000000 */
[----:B------:R-:W-:Y:S01]  /*01e0*/  STS [R22], R14 ;  /* 0x0000000e16007388 */ /* 0x000fe20000000800 */
[----:B------:R-:W-:-:S03]  /*01f0*/  SEL R7, R7, RZ, !P0 ;  /* 0x000000ff07077207 */ /* 0x000fc60004000000 */
[----:B------:R1:W-:Y:S04]  /*0200*/  STS [R22+0x8], R13 ;  /* 0x0000080d16007388 */ /* 0x0003e80000000800 */
[----:B------:R-:W-:Y:S04]  /*0210*/  STS [R22+0x10], R6 ;  /* 0x0000100616007388 */ /* 0x000fe80000000800 */
[----:B------:R2:W-:Y:S01]  /*0220*/  STS [R22+0x18], R7 ;  /* 0x0000180716007388 */ /* 0x0005e20000000800 */
[----:B------:R-:W-:Y:S06]  /*0230*/  BAR.SYNC.DEFER_BLOCKING 0x0 ;  /* 0x0000000000007b1d */ /* 0x000fec0000010000 */
[----:B------:R-:W3:Y:S04]  /*0240*/  @!P0 LDG.E.EL R5, desc[UR6][R20.64] ;  /* 0x0000000614058981 */ /* 0x000ee8000c2e1900 */
[----:B------:R-:W4:Y:S04]  /*0250*/  @!P0 LDG.E.EL R4, desc[UR6][R20.64] ;  /* 0x0000000614048981 */ /* 0x000f28000c2e1900 */
[----:B------:R-:W5:Y:S04]  /*0260*/  @!P0 LDG.E.EL R0, desc[UR6][R20.64+0x4] ;  /* 0x0000040614008981 */ /* 0x000f68000c2e1900 */
[----:B------:R2:W5:Y:S01]  /*0270*/  @!P0 LDG.E.EL R17, desc[UR6][R20.64+0x4] ;  /* 0x0000040614118981 */ /* 0x000562000c2e1900 */
[----:B-1----:R-:W-:-:S02]  /*0280*/  LOP3.LUT R13, R19, 0x1ff, RZ, 0xc0, !PT ;  /* 0x000001ff130d7812 */ /* 0x002fc400078ec0ff */
[----:B--2---:R-:W-:Y:S02]  /*0290*/  FSEL R7, RZ, 2, P0 ;  /* 0x40000000ff077808 */ /* 0x004fe40000000000 */
[----:B------:R-:W-:Y:S02]  /*02a0*/  LEA R18, R13, UR4, 0x3 ;  /* 0x000000040d127c11 */ /* 0x000fe4000f8e18ff */
[C---:B------:R-:W-:Y:S01]  /*02b0*/  FSETP.GEU.AND P1, PT, R7.reuse, 1.175494350822287508e-38, PT ;  /* 0x008000000700780b */ /* 0x040fe20003f2e000 */
[----:B------:R-:W-:Y:S01]  /*02c0*/  FMUL R6, R7, 16777216 ;  /* 0x4b80000007067820 */ /* 0x000fe20000400000 */
[----:B------:R-:W-:Y:S01]  /*02d0*/  FSEL R16, RZ, 3, P0 ;  /* 0x40400000ff107808 */ /* 0x000fe20000000000 */
[----:B------:R-:W1:Y:S01]  /*02e0*/  LDS R24, [R18] ;  /* 0x0000000012187984 */ /* 0x000e620000000800 */
[----:B------:R-:W-:Y:S02]  /*02f0*/  ISETP.LT.AND P4, PT, R8, 0x80, PT ;  /* 0x000000800800780c */ /* 0x000fe40003f81270 */
[----:B------:R-:W-:Y:S01]  /*0300*/  FSEL R23, R6, R7, !P1 ;  /* 0x0000000706177208 */ /* 0x000fe20004800000 */
[----:B------:R-:W2:Y:S01]  /*0310*/  LDS R22, [R18+0x1000] ;  /* 0x0010000012167984 */ /* 0x000ea20000000800 */
[----:B------:R-:W-:Y:S01]  /*0320*/  FSEL R6, RZ, 4, P0 ;  /* 0x40800000ff067808 */ /* 0x000fe20000000000 */
[C---:B------:R-:W-:Y:S01]  /*0330*/  FMUL R21, R16.reuse, 16777216 ;  /* 0x4b80000010157820 */ /* 0x040fe20000400000 */
[----:B------:R-:W-:Y:S01]  /*0340*/  FSETP.GEU.AND P2, PT, R16, 1.175494350822287508e-38, PT ;  /* 0x008000001000780b */ /* 0x000fe20003f4e000 */
[----:B------:R-:W1:Y:S01]  /*0350*/  LDS R14, [R18+0x2000] ;  /* 0x00200000120e7984 */ /* 0x000e620000000800 */
[C---:B------:R-:W-:Y:S01]  /*0360*/  FSETP.GEU.AND P3, PT, R6.reuse, 1.175494350822287508e-38, PT ;  /* 0x008000000600780b */ /* 0x040fe20003f6e000 */
[----:B------:R-:W-:Y:S01]  /*0370*/  FMUL R25, R6, 16777216 ;  /* 0x4b80000006197820 */ /* 0x000fe20000400000 */
[----:B------:R-:W-:Y:S01]  /*0380*/  FSEL R21, R21, R16, !P2 ;  /* 0x0000001015157208 */ /* 0x000fe20005000000 */
[----:B------:R-:W1:Y:S01]  /*0390*/  LDS R18, [R18+0x3000] ;  /* 0x0030000012127984 */ /* 0x000e620000000800 */
[----:B------:R-:W-:Y:S01]  /*03a0*/  SEL R20, RZ, 0x3f800000, !P4 ;  /* 0x3f800000ff147807 */ /* 0x000fe20006000000 */
[----:B------:R-:W1:Y:S08]  /*03b0*/  MUFU.RCP R23, R23 ;  /* 0x0000001700177308 */ /* 0x000e700000001000 */
[----:B------:R-:W1:Y:S01]  /*03c0*/  MUFU.RCP R21, R21 ;  /* 0x0000001500157308 */ /* 0x000e620000001000 */
[----:B------:R-:W-:Y:S01]  /*03d0*/  BAR.SYNC.DEFER_BLOCKING 0x0 ;  /* 0x0000000000007b1d */ /* 0x000fe20000010000 */
[----:B---3--:R-:W-:-:S02]  /*03e0*/  SEL R5, R5, RZ, !P0 ;  /* 0x000000ff05057207 */ /* 0x008fc40004000000 */
[----:B----4-:R-:W-:-:S03]  /*03f0*/  SEL R27, R4, RZ, !P0 ;  /* 0x000000ff041b7207 */ /* 0x010fc60004000000 */
[----:B-1----:R-:W-:Y:S01]  /*0400*/  FADD R5, R24, R5 ;  /* 0x0000000518057221 */ /* 0x002fe20000000000 */
[----:B------:R-:W-:Y:S01]  /*0410*/  FSEL R24, R25, R6, !P3 ;  /* 0x0000000619187208 */ /* 0x000fe20005800000 */
[----:B------:R-:W-:Y:S01]  /*0420*/  FMUL R25, R20, 16777216 ;  /* 0x4b80000014197820 */ /* 0x000fe20000400000 */
[----:B--2---:R-:W-:Y:S01]  /*0430*/  FADD R4, R22, R27 ;  /* 0x0000001b16047221 */ /* 0x004fe20000000000 */
[----:B-----5:R-:W-:-:S03]  /*0440*/  SEL R27, R0, RZ, !P0 ;  /* 0x000000ff001b7207 */ /* 0x020fc60004000000 */
[----:B------:R-:W1:Y:S01]  /*0450*/  MUFU.RCP R24, R24 ;  /* 0x0000001800187308 */ /* 0x000e620000001000 */
[CC--:B------:R-:W-:Y:S02]  /*0460*/  FSEL R26, R25.reuse, R20.reuse, !P1 ;  /* 0x00000014191a7208 */ /* 0x0c0fe40004800000 */
[CC--:B------:R-:W-:Y:S01]  /*0470*/  FSEL R22, R25.reuse, R20.reuse, !P2 ;  /* 0x0000001419167208 */ /* 0x0c0fe20005000000 */
[----:B------:R-:W-:Y:S01]  /*0480*/  FADD R14, R14, R27 ;  /* 0x0000001b0e0e7221 */ /* 0x000fe20000000000 */
[----:B------:R-:W-:Y:S01]  /*0490*/  FSEL R25, R25, R20, !P3 ;  /* 0x0000001419197208 */ /* 0x000fe20005800000 */
[----:B0-----:R-:W-:Y:S01]  /*04a0*/  FMUL R23, R23, R26 ;  /* 0x0000001a17177220 */ /* 0x001fe20000400000 */
[----:B------:R-:W-:Y:S01]  /*04b0*/  FSEL R26, R5, RZ, !P0 ;  /* 0x000000ff051a7208 */ /* 0x000fe20004000000 */
[----:B------:R-:W-:Y:S01]  /*04c0*/  FMUL R21, R21, R22 ;  /* 0x0000001615157220 */ /* 0x000fe20000400000 */
[----:B------:R-:W-:Y:S02]  /*04d0*/  FSETP.NEU.AND P1, PT, R7, RZ, PT ;  /* 0x000000ff0700720b */ /* 0x000fe40003f2d000 */
[----:B------:R-:W-:-:S02]  /*04e0*/  FSETP.NEU.AND P2, PT, R6, RZ, PT ;  /* 0x000000ff0600720b */ /* 0x000fc40003f4d000 */
[----:B------:R-:W-:Y:S01]  /*04f0*/  FSEL R0, R23, RZ, P1 ;  /* 0x000000ff17007208 */ /* 0x000fe20000800000 */
[----:B-1----:R-:W-:Y:S01]  /*0500*/  FMUL R22, R24, R25 ;  /* 0x0000001918167220 */ /* 0x002fe20000400000 */
[----:B------:R-:W-:Y:S02]  /*0510*/  FSEL R25, R4, RZ, !P0 ;  /* 0x000000ff04197208 */ /* 0x000fe40004000000 */
[----:B------:R-:W-:Y:S02]  /*0520*/  FSETP.NEU.AND P1, PT, R16, RZ, PT ;  /* 0x000000ff1000720b */ /* 0x000fe40003f2d000 */
[----:B------:R-:W-:Y:S01]  /*0530*/  FSEL R24, R14, RZ, !P0 ;  /* 0x000000ff0e187208 */ /* 0x000fe20004000000 */
[----:B------:R-:W-:Y:S01]  /*0540*/  FADD R25, -R26, R25 ;  /* 0x000000191a197221 */ /* 0x000fe20000000100 */
[----:B------:R-:W-:-:S03]  /*0550*/  FSEL R22, R22, RZ, P2 ;  /* 0x000000ff16167208 */ /* 0x000fc60001000000 */
[C---:B------:R-:W-:Y:S01]  /*0560*/  FMUL R27, R25.reuse, R25 ;  /* 0x00000019191b7220 */ /* 0x040fe20000400000 */
[----:B------:R-:W-:Y:S01]  /*0570*/  FFMA R23, R25, R0, R26 ;  /* 0x0000000019177223 */ /* 0x000fe2000000001a */
[----:B------:R-:W-:Y:S01]  /*0580*/  SEL R25, R17, RZ, !P0 ;  /* 0x000000ff11197207 */ /* 0x000fe20004000000 */
[----:B------:R-:W-:Y:S01]  /*0590*/  FADD R17, R6, R6 ;  /* 0x0000000606117221 */ /* 0x000fe20000000000 */
[----:B------:R-:W-:Y:S01]  /*05a0*/  FMUL R27, R20, R27 ;  /* 0x0000001b141b7220 */ /* 0x000fe20000400000 */
[----:B------:R-:W-:-:S03]  /*05b0*/  FADD R24, R24, -R23 ;  /* 0x8000001718187221 */ /* 0x000fc60000000000 */
[----:B------:R-:W-:Y:S01]  /*05c0*/  FFMA R20, R0, R27, RZ ;  /* 0x0000001b00147223 */ /* 0x000fe200000000ff */
[----:B------:R-:W-:Y:S01]  /*05d0*/  FADD R0, R18, R25 ;  /* 0x0000001912007221 */ /* 0x000fe20000000000 */
[----:B------:R-:W-:Y:S01]  /*05e0*/  FSEL R25, R21, RZ, P1 ;  /* 0x000000ff15197208 */ /* 0x000fe20000800000 */
[C---:B------:R-:W-:Y:S01]  /*05f0*/  FMUL R18, R17.reuse, 0.25 ;  /* 0x3e80000011127820 */ /* 0x040fe20000400000 */
[C---:B------:R-:W-:Y:S01]  /*0600*/  FSETP.GEU.AND P3, PT, |R17|.reuse, 1.175494350822287508e-38, PT ;  /* 0x008000001100780b */ /* 0x040fe20003f6e200 */
[----:B------:R-:W-:Y:S01]  /*0610*/  FMUL R27, R6, 0.25 ;  /* 0x3e800000061b7820 */ /* 0x000fe20000400000 */
[----:B------:R-:W-:Y:S01]  /*0620*/  FSEL R26, R0, RZ, !P0 ;  /* 0x000000ff001a7208 */ /* 0x000fe20004000000 */
[C---:B------:R-:W-:Y:S01]  /*0630*/  FFMA R21, R24.reuse, R25, R23 ;  /* 0x0000001918157223 */ /* 0x040fe20000000017 */
[C---:B------:R-:W-:Y:S01]  /*0640*/  FSETP.GT.AND P1, PT, |R17|.reuse, 8.50705917302346158658e+37, PT ;  /* 0x7e8000001100780b */ /* 0x040fe20003f24200 */
[----:B------:R-:W-:Y:S01]  /*0650*/  FMUL R24, R24, R24 ;  /* 0x0000001818187220 */ /* 0x000fe20000400000 */
[----:B------:R-:W-:Y:S01]  /*0660*/  FSETP.NEU.AND P2, PT, R17, RZ, PT ;  /* 0x000000ff1100720b */ /* 0x000fe20003f4d000 */
[----:B------:R-:W-:Y:S01]  /*0670*/  FADD R26, R26, -R21 ;  /* 0x800000151a1a7221 */ /* 0x000fe20000000000 */
[----:B------:R-:W-:Y:S01]  /*0680*/  FSEL R23, R18, R17, P1 ;  /* 0x0000001112177208 */ /* 0x000fe20000800000 */
[----:B------:R-:W-:-:S02]  /*0690*/  FMUL R24, R7, R24 ;  /* 0x0000001807187220 */ /* 0x000fc40000400000 */
[C---:B------:R-:W-:Y:S01]  /*06a0*/  FFMA R21, R26.reuse, R22, R21 ;  /* 0x000000161a157223 */ /* 0x040fe20000000015 */
[----:B------:R-:W-:Y:S01]  /*06b0*/  FMUL R7, R26, R26 ;  /* 0x0000001a1a077220 */ /* 0x000fe20000400000 */
[----:B------:R-:W-:Y:S01]  /*06c0*/  @!P3 FMUL R23, R23, 16777216 ;  /* 0x4b8000001717b820 */ /* 0x000fe20000400000 */
[----:B------:R-:W-:Y:S02]  /*06d0*/  FFMA R25, R25, R24, R20 ;  /* 0x0000001819197223 */ /* 0x000fe40000000014 */
[----:B------:R-:W0:Y:S01]  /*06e0*/  SHFL.BFLY PT, R20, R21, 0x10, 0x1f ;  /* 0x0e001f0015147f89 */ /* 0x000e2200000e0000 */
[----:B------:R-:W-:Y:S01]  /*06f0*/  FMUL R7, R16, R7 ;  /* 0x0000000710077220 */ /* 0x000fe20000400000 */
[----:B------:R-:W-:Y:S01]  /*0700*/  FSEL R16, R27, R6, P1 ;  /* 0x000000061b107208 */ /* 0x000fe20000800000 */
[----:B------:R-:W1:Y:S02]  /*0710*/  MUFU.RCP R23, R23 ;  /* 0x0000001700177308 */ /* 0x000e640000001000 */
[----:B------:R-:W-:Y:S01]  /*0720*/  FFMA R22, R22, R7, R25 ;  /* 0x0000000716167223 */ /* 0x000fe20000000019 */
[----:B------:R-:W-:Y:S01]  /*0730*/  FADD R7, R17, R17 ;  /* 0x0000001111077221 */ /* 0x000fe20000000000 */
[----:B------:R-:W-:-:S03]  /*0740*/  @!P3 FMUL R16, R16, 16777216 ;  /* 0x4b8000001010b820 */ /* 0x000fc60000400000 */
[----:B------:R-:W2:Y:S01]  /*0750*/  SHFL.BFLY PT, R25, R22, 0x10, 0x1f ;  /* 0x0e001f0016197f89 */ /* 0x000ea200000e0000 */
[C---:B------:R-:W-:Y:S02]  /*0760*/  FSETP.GEU.AND P3, PT, |R7|.reuse, 1.175494350822287508e-38, PT ;  /* 0x008000000700780b */ /* 0x040fe40003f6e200 */
[----:B------:R-:W-:-:S04]  /*0770*/  FSETP.GT.AND P1, PT, |R7|, 8.50705917302346158658e+37, PT ;  /* 0x7e8000000700780b */ /* 0x000fc80003f24200 */
[----:B------:R-:W-:Y:S01]  /*0780*/  FSEL R18, R18, R17, P1 ;  /* 0x0000001112127208 */ /* 0x000fe20000800000 */
[----:B-1----:R-:W-:Y:S01]  /*0790*/  FMUL R24, R23, R16 ;  /* 0x0000001017187220 */ /* 0x002fe20000400000 */
[----:B------:R-:W-:-:S04]  /*07a0*/  FMUL R16, R7, 0.25 ;  /* 0x3e80000007107820 */ /* 0x000fc80000400000 */
[----:B------:R-:W-:Y:S01]  /*07b0*/  FSEL R24, R24, RZ, P2 ;  /* 0x000000ff18187208 */ /* 0x000fe20001000000 */
[----:B0-----:R-:W-:Y:S01]  /*07c0*/  FADD R26, -R21, R20 ;  /* 0x00000014151a7221 */ /* 0x001fe20000000100 */
[----:B------:R-:W-:Y:S01]  /*07d0*/  FSEL R28, R16, R7, P1 ;  /* 0x00000007101c7208 */ /* 0x000fe20000800000 */
[----:B------:R-:W-:Y:S01]  /*07e0*/  @!P3 FMUL R18, R18, 16777216 ;  /* 0x4b8000001212b820 */ /* 0x000fe20000400000 */
[----:B------:R-:W-:Y:S01]  /*07f0*/  FSETP.NEU.AND P2, PT, R7, RZ, PT ;  /* 0x000000ff0700720b */ /* 0x000fe20003f4d000 */
[C---:B------:R-:W-:Y:S01]  /*0800*/  FFMA R20, R26.reuse, R24, R21 ;  /* 0x000000181a147223 */ /* 0x040fe20000000015 */
[----:B------:R-:W-:Y:S01]  /*0810*/  FMUL R27, R26, R26 ;  /* 0x0000001a1a1b7220 */ /* 0x000fe20000400000 */
[----:B------:R-:W-:-:S03]  /*0820*/  @!P3 FMUL R28, R28, 16777216 ;  /* 0x4b8000001c1cb820 */ /* 0x000fc60000400000 */
[----:B------:R-:W0:Y:S01]  /*0830*/  SHFL.BFLY PT, R23, R20, 0x8, 0x1f ;  /* 0x0d001f0014177f89 */ /* 0x000e2200000e0000 */
[----:B------:R-:W1:Y:S01]  /*0840*/  MUFU.RCP R21, R28 ;  /* 0x0000001c00157308 */ /* 0x000e620000001000 */
[----:B------:R-:W-:Y:S01]  /*0850*/  FMUL R27, R6, R27 ;  /* 0x0000001b061b7220 */ /* 0x000fe20000400000 */
[----:B--2---:R-:W-:Y:S01]  /*0860*/  FADD R25, R22, R25 ;  /* 0x0000001916197221 */ /* 0x004fe20000000000 */
[----:B------:R-:W-:-:S03]  /*0870*/  FADD R6, R7, R7 ;  /* 0x0000000707067221 */ /* 0x000fc60000000000 */
[----:B------:R-:W-:Y:S02]  /*0880*/  FFMA R24, R24, R27, R25 ;  /* 0x0000001b18187223 */ /* 0x000fe40000000019 */
[C---:B------:R-:W-:Y:S02]  /*0890*/  FSETP.GEU.AND P3, PT, |R6|.reuse, 1.175494350822287508e-38, PT ;  /* 0x008000000600780b */ /* 0x040fe40003f6e200 */
[C---:B------:R-:W-:Y:S01]  /*08a0*/  FSETP.GT.AND P1, PT, |R6|.reuse, 8.50705917302346158658e+37, PT ;  /* 0x7e8000000600780b */ /* 0x040fe20003f24200 */
[----:B------:R-:W2:Y:S01]  /*08b0*/  SHFL.BFLY PT, R25, R24, 0x8, 0x1f ;  /* 0x0d001f0018197f89 */ /* 0x000ea200000e0000 */
[----:B-1----:R-:W-:Y:S01]  /*08c0*/  FMUL R27, R21, R18 ;  /* 0x00000012151b7220 */ /* 0x002fe20000400000 */
[----:B------:R-:W-:-:S04]  /*08d0*/  FMUL R21, R6, 0.25 ;  /* 0x3e80000006157820 */ /* 0x000fc80000400000 */
[----:B------:R-:W-:Y:S02]  /*08e0*/  FSEL R27, R27, RZ, P2 ;  /* 0x000000ff1b1b7208 */ /* 0x000fe40001000000 */
[----:B------:R-:W-:Y:S01]  /*08f0*/  FSEL R18, R21, R6, P1 ;  /* 0x0000000615127208 */ /* 0x000fe20000800000 */
[----:B0-----:R-:W-:-:S04]  /*0900*/  FADD R29, -R20, R23 ;  /* 0x00000017141d7221 */ /* 0x001fc80000000100 */
[C---:B------:R-:W-:Y:S01]  /*0910*/  FFMA R20, R29.reuse, R27, R20 ;  /* 0x0000001b1d147223 */ /* 0x040fe20000000014 */
[----:B------:R-:W-:Y:S01]  /*0920*/  @!P3 FMUL R18, R18, 16777216 ;  /* 0x4b8000001212b820 */ /* 0x000fe20000400000 */
[----:B------:R-:W-:-:S03]  /*0930*/  FMUL R22, R29, R29 ;  /* 0x0000001d1d167220 */ /* 0x000fc60000400000 */
[----:B------:R-:W0:Y:S01]  /*0940*/  SHFL.BFLY PT, R23, R20, 0x4, 0x1f ;  /* 0x0c801f0014177f89 */ /* 0x000e2200000e0000 */
[----:B------:R-:W-:Y:S01]  /*0950*/  FMUL R22, R17, R22 ;  /* 0x0000001611167220 */ /* 0x000fe20000400000 */
[----:B------:R-:W1:Y:S01]  /*0960*/  MUFU.RCP R18, R18 ;  /* 0x0000001200127308 */ /* 0x000e620000001000 */
[----:B--2---:R-:W-:Y:S01]  /*0970*/  FADD R24, R24, R25 ;  /* 0x0000001918187221 */ /* 0x004fe20000000000 */
[----:B------:R-:W-:Y:S01]  /*0980*/  FSEL R17, R16, R7, P1 ;  /* 0x0000000710117208 */ /* 0x000fe20000800000 */
[C---:B------:R-:W-:Y:S01]  /*0990*/  FADD R16, R6.reuse, R6 ;  /* 0x0000000606107221 */ /* 0x040fe20000000000 */
[----:B------:R-:W-:Y:S01]  /*09a0*/  FSETP.NEU.AND P1, PT, R6, RZ, PT ;  /* 0x000000ff0600720b */ /* 0x000fe20003f2d000 */
[----:B------:R-:W-:Y:S02]  /*09b0*/  FFMA R27, R27, R22, R24 ;  /* 0x000000161b1b7223 */ /* 0x000fe40000000018 */
[----:B------:R-:W-:Y:S01]  /*09c0*/  @!P3 FMUL R17, R17, 16777216 ;  /* 0x4b8000001111b820 */ /* 0x000fe20000400000 */
[----:B------:R-:W-:-:S02]  /*09d0*/  FSETP.GEU.AND P2, PT, |R16|, 1.175494350822287508e-38, PT ;  /* 0x008000001000780b */ /* 0x000fc40003f4e200 */
[----:B------:R-:W2:Y:S01]  /*09e0*/  SHFL.BFLY PT, R22, R27, 0x4, 0x1f ;  /* 0x0c801f001b167f89 */ /* 0x000ea200000e0000 */
[----:B------:R-:W-:Y:S01]  /*09f0*/  ISETP.GE.AND P3, PT, R19, 0x10, PT ;  /* 0x000000101300780c */ /* 0x000fe20003f66270 */
[----:B-1----:R-:W-:Y:S01]  /*0a00*/  FMUL R25, R18, R17 ;  /* 0x0000001112197220 */ /* 0x002fe20000400000 */
[----:B------:R-:W-:-:S04]  /*0a10*/  FMUL R17, R16, 0.25 ;  /* 0x3e80000010117820 */ /* 0x000fc80000400000 */
[----:B------:R-:W-:Y:S01]  /*0a20*/  FSEL R25, R25, RZ, P1 ;  /* 0x000000ff19197208 */ /* 0x000fe20000800000 */
[----:B0-----:R-:W-:Y:S01]  /*0a30*/  FADD R23, -R20, R23 ;  /* 0x0000001714177221 */ /* 0x001fe20000000100 */
[----:B------:R-:W-:-:S03]  /*0a40*/  FSETP.GT.AND P1, PT, |R16|, 8.50705917302346158658e+37, PT ;  /* 0x7e8000001000780b */ /* 0x000fc60003f24200 */
[C---:B------:R-:W-:Y:S01]  /*0a50*/  FFMA R20, R23.reuse, R25, R20 ;  /* 0x0000001917147223 */ /* 0x040fe20000000014 */
[----:B------:R-:W-:Y:S01]  /*0a60*/  FMUL R18, R23, R23 ;  /* 0x0000001717127220 */ /* 0x000fe20000400000 */
[----:B------:R-:W-:-:S03]  /*0a70*/  FSEL R23, R17, R16, P1 ;  /* 0x0000001011177208 */ /* 0x000fc60000800000 */
[----:B------:R-:W-:Y:S02]  /*0a80*/  FMUL R24, R7, R18 ;  /* 0x0000001207187220 */ /* 0x000fe40000400000 */
[----:B------:R-:W-:Y:S01]  /*0a90*/  @!P2 FMUL R23, R23, 16777216 ;  /* 0x4b8000001717a820 */ /* 0x000fe20000400000 */
[----:B------:R-:W0:Y:S01]  /*0aa0*/  SHFL.BFLY PT, R7, R20, 0x2, 0x1f ;  /* 0x0c401f0014077f89 */ /* 0x000e2200000e0000 */
[----:B--2---:R-:W-:Y:S01]  /*0ab0*/  FADD R18, R27, R22 ;  /* 0x000000161b127221 */ /* 0x004fe20000000000 */
[----:B------:R-:W-:Y:S02]  /*0ac0*/  FSEL R22, R21, R6, P1 ;  /* 0x0000000615167208 */ /* 0x000fe40000800000 */
[----:B------:R-:W-:Y:S01]  /*0ad0*/  FSETP.NEU.AND P1, PT, R16, RZ, PT ;  /* 0x000000ff1000720b */ /* 0x000fe20003f2d000 */
[----:B------:R-:W1:Y:S01]  /*0ae0*/  MUFU.RCP R23, R23 ;  /* 0x0000001700177308 */ /* 0x000e620000001000 */
[----:B------:R-:W-:Y:S01]  /*0af0*/  FFMA R18, R25, R24, R18 ;  /* 0x0000001819127223 */ /* 0x000fe20000000012 */
[----:B------:R-:W-:Y:S01]  /*0b00*/  LEA R25, R13, UR4, 0x2 ;  /* 0x000000040d197c11 */ /* 0x000fe2000f8e10ff */
[----:B------:R-:W-:-:S03]  /*0b10*/  @!P2 FMUL R22, R22, 16777216 ;  /* 0x4b8000001616a820 */ /* 0x000fc60000400000 */
[----:B------:R-:W2:Y:S04]  /*0b20*/  SHFL.BFLY PT, R21, R18, 0x2, 0x1f ;  /* 0x0c401f0012157f89 */ /* 0x000ea800000e0000 */
[----:B------:R-:W-:Y:S04]  /*0b30*/  STS [R25], R5 ;  /* 0x0000000519007388 */ /* 0x000fe80000000800 */
[----:B------:R-:W-:Y:S01]  /*0b40*/  STS [R25+0x800], R4 ;  /* 0x0008000419007388 */ /* 0x000fe20000000800 */
[----:B-1----:R-:W-:-:S03]  /*0b50*/  FMUL R22, R23, R22 ;  /* 0x0000001617167220 */ /* 0x002fc60000400000 */
[----:B------:R1:W-:Y:S01]  /*0b60*/  STS [R25+0x1000], R14 ;  /* 0x0010000e19007388 */ /* 0x0003e20000000800 */
[----:B0-----:R-:W-:Y:S01]  /*0b70*/  FADD R7, -R20, R7 ;  /* 0x0000000714077221 */ /* 0x001fe20000000100 */
[----:B------:R-:W-:Y:S01]  /*0b80*/  FSEL R23, R22, RZ, P1 ;  /* 0x000000ff16177208 */ /* 0x000fe20000800000 */
[----:B------:R-:W-:Y:S01]  /*0b90*/  FADD R22, R16, R16 ;  /* 0x0000001010167221 */ /* 0x000fe20000000000 */
[----:B------:R0:W-:Y:S01]  /*0ba0*/  STS [R25+0x1800], R0 ;  /* 0x0018000019007388 */ /* 0x0001e20000000800 */
[C---:B------:R-:W-:Y:S02]  /*0bb0*/  FMUL R27, R7.reuse, R7 ;  /* 0x00000007071b7220 */ /* 0x040fe40000400000 */
[----:B------:R-:W-:Y:S01]  /*0bc0*/  FFMA R20, R7, R23, R20 ;  /* 0x0000001707147223 */ /* 0x000fe20000000014 */
[----:B------:R-:W-:Y:S01]  /*0bd0*/  LEA R7, R15, UR4, 0x2 ;  /* 0x000000040f077c11 */ /* 0x000fe2000f8e10ff */
[----:B------:R-:W-:Y:S01]  /*0be0*/  FMUL R27, R6, R27 ;  /* 0x0000001b061b7220 */ /* 0x000fe20000400000 */
[----:B------:R-:W-:Y:S01]  /*0bf0*/  BAR.SYNC.DEFER_BLOCKING 0x0 ;  /* 0x0000000000007b1d */ /* 0x000fe20000010000 */
[C---:B------:R-:W-:Y:S01]  /*0c00*/  FSETP.GEU.AND P2, PT, |R22|.reuse, 1.175494350822287508e-38, PT ;  /* 0x008000001600780b */ /* 0x040fe20003f4e200 */
[C---:B------:R-:W-:Y:S01]  /*0c10*/  FMUL R15, R22.reuse, 0.25 ;  /* 0x3e800000160f7820 */ /* 0x040fe20000400000 */
[----:B------:R-:W-:Y:S01]  /*0c20*/  FSETP.GT.AND P1, PT, |R22|, 8.50705917302346158658e+37, PT ;  /* 0x7e8000001600780b */ /* 0x000fe20003f24200 */
[----:B--2---:R-:W-:Y:S01]  /*0c30*/  FADD R18, R18, R21 ;  /* 0x0000001512127221 */ /* 0x004fe20000000000 */
[----:B-1----:R-:W-:-:S02]  /*0c40*/  SHF.R.U32.HI R14, RZ, 0x3, R19 ;  /* 0x00000003ff0e7819 */ /* 0x002fc40000011613 */
[----:B0-----:R-:W-:Y:S01]  /*0c50*/  FSEL R0, R15, R22, P1 ;  /* 0x000000160f007208 */ /* 0x001fe20000800000 */
[----:B------:R-:W-:Y:S01]  /*0c60*/  FFMA R18, R23, R27, R18 ;  /* 0x0000001b17127223 */ /* 0x000fe20000000012 */
[----:B------:R-:W0:Y:S01]  /*0c70*/  SHFL.BFLY PT, R15, R20, 0x1, 0x1f ;  /* 0x0c201f00140f7f89 */ /* 0x000e2200000e0000 */
[----:B------:R-:W-:Y:S02]  /*0c80*/  FSEL R17, R17, R16, P1 ;  /* 0x0000001011117208 */ /* 0x000fe40000800000 */
[----:B------:R-:W-:Y:S01]  /*0c90*/  FSETP.NEU.AND P1, PT, R22, RZ, PT ;  /* 0x000000ff1600720b */ /* 0x000fe20003f2d000 */
[----:B------:R-:W1:Y:S01]  /*0ca0*/  SHFL.BFLY PT, R21, R18, 0x1, 0x1f ;  /* 0x0c201f0012157f89 */ /* 0x000e6200000e0000 */
[----:B------:R-:W-:Y:S01]  /*0cb0*/  @!P2 FMUL R0, R0, 16777216 ;  /* 0x4b8000000000a820 */ /* 0x000fe20000400000 */
[----:B------:R-:W-:Y:S01]  /*0cc0*/  @!P2 FMUL R17, R17, 16777216 ;  /* 0x4b8000001111a820 */ /* 0x000fe20000400000 */
[----:B------:R-:W-:-:S04]  /*0cd0*/  LOP3.LUT P2, RZ, R19, 0x1f, RZ, 0xc0, !PT ;  /* 0x0000001f13ff7812 */ /* 0x000fc8000784c0ff */
[----:B------:R-:W2:Y:S01]  /*0ce0*/  MUFU.RCP R0, R0 ;  /* 0x0000000000007308 */ /* 0x000ea20000001000 */
[----:B------:R-:W3:Y:S01]  /*0cf0*/  LDS.128 R4, [R7] ;  /* 0x0000000007047984 */ /* 0x000ee20000000c00 */
[----:B0-----:R-:W-:Y:S01]  /*0d00*/  FADD R15, -R20, R15 ;  /* 0x0000000f140f7221 */ /* 0x001fe20000000100 */
[----:B--2---:R-:W-:-:S03]  /*0d10*/  FMUL R17, R0, R17 ;  /* 0x0000001100117220 */ /* 0x004fc60000400000 */
[----:B------:R-:W-:Y:S01]  /*0d20*/  FMUL R23, R15, R15 ;  /* 0x0000000f0f177220 */ /* 0x000fe20000400000 */
[----:B-1----:R-:W-:Y:S01]  /*0d30*/  FADD R18, R18, R21 ;  /* 0x0000001512127221 */ /* 0x002fe20000000000 */
[----:B------:R-:W-:Y:S02]  /*0d40*/  LOP3.LUT R21, R14, 0x3c, RZ, 0xc0, !PT ;  /* 0x0000003c0e157812 */ /* 0x000fe400078ec0ff */
[----:B------:R-:W-:Y:S01]  /*0d50*/  FSEL R17, R17, RZ, P1 ;  /* 0x000000ff11117208 */ /* 0x000fe20000800000 */
[----:B------:R-:W-:-:S04]  /*0d60*/  FMUL R23, R16, R23 ;  /* 0x0000001710177220 */ /* 0x000fc80000400000 */
[----:B------:R-:W-:Y:S01]  /*0d70*/  FFMA R20, R15, R17, R20 ;  /* 0x000000110f147223 */ /* 0x000fe20000000014 */
[----:B------:R-:W-:Y:S01]  /*0d80*/  FFMA R18, R17, R23, R18 ;  /* 0x0000001711127223 */ /* 0x000fe20000000012 */
[----:B---3--:R-:W-:Y:S01]  /*0d90*/  @!P0 STG.E.128 desc[UR6][R2.64], R4 ;  /* 0x0000000402008986 */ /* 0x008fe2000c101d06 */
[----:B------:R-:W-:Y:S01]  /*0da0*/  BAR.SYNC.DEFER_BLOCKING 0x0 ;  /* 0x0000000000007b1d */ /* 0x000fe20000010000 */
[----:B------:R-:W-:-:S05]  /*0db0*/  ISETP.EQ.AND P0, PT, R13, RZ, !P0 ;  /* 0x000000ff0d00720c */ /* 0x000fca0004702270 */
[----:B------:R-:W-:Y:S04]  /*0dc0*/  @!P2 STS [R21+UR4+0x80], R22 ;  /* 0x000080161500a988 */ /* 0x000fe80008000804 */
[----:B------:R-:W-:Y:S04]  /*0dd0*/  @!P2 STS [R21+UR4], R20 ;  /* 0x000000141500a988 */ /* 0x000fe80008000804 */
[----:B------:R-:W-:Y:S01]  /*0de0*/  @!P2 STS [R21+UR4+0x40], R18 ;  /* 0x000040121500a988 */ /* 0x000fe20008000804 */
[----:B------:R-:W-:Y:S06]  /*0df0*/  BAR.SYNC.DEFER_BLOCKING 0x0 ;  /* 0x0000000000007b1d */ /* 0x000fec0000010000 */
[----:B------:R-:W0:Y:S04]  /*0e00*/  @!P3 LDS R11, [R10+UR4+0x80] ;  /* 0x000080040a0bb984 */ /* 0x000e280008000800 */
[----:B------:R-:W-:Y:S04]  /*0e10*/  @!P3 LDS R12, [R10+UR4] ;  /* 0x000000040a0cb984 */ /* 0x000fe80008000800 */
[----:B------:R-:W1:Y:S04]  /*0e20*/  @!P3 LDS R9, [R10+UR4+0x40] ;  /* 0x000040040a09b984 */ /* 0x000e680008000800 */
[----:B0-----:R-:W0:Y:S04]  /*0e30*/  SHFL.BFLY PT, R16, R11, 0x8, 0x1f ;  /* 0x0d001f000b107f89 */ /* 0x001e2800000e0000 */
[----:B-1----:R-:W1:Y:S01]  /*0e40*/  SHFL.BFLY PT, R2, R9, 0x8, 0x1f ;  /* 0x0d001f0009027f89 */ /* 0x002e6200000e0000 */
[----:B0-----:R-:W-:-:S04]  /*0e50*/  FADD R14, R11, R16 ;  /* 0x000000100b0e7221 */ /* 0x001fc80000000000 */
[C---:B------:R-:W-:Y:S01]  /*0e60*/  FMUL R5, R14.reuse, 0.25 ;  /* 0x3e8000000e057820 */ /* 0x040fe20000400000 */
[C---:B------:R-:W-:Y:S01]  /*0e70*/  FSETP.GEU.AND P2, PT, |R14|.reuse, 1.175494350822287508e-38, PT ;  /* 0x008000000e00780b */ /* 0x040fe20003f4e200 */
[----:B------:R-:W0:Y:S01]  /*0e80*/  SHFL.BFLY PT, R3, R14, 0x4, 0x1f ;  /* 0x0c801f000e037f89 */ /* 0x000e2200000e0000 */
[----:B------:R-:W-:Y:S01]  /*0e90*/  FSETP.GT.AND P1, PT, |R14|, 8.50705917302346158658e+37, PT ;  /* 0x7e8000000e00780b */ /* 0x000fe20003f24200 */
[----:B-1----:R-:W-:-:S03]  /*0ea0*/  FADD R9, R9, R2 ;  /* 0x0000000209097221 */ /* 0x002fc60000000000 */
[----:B------:R-:W-:Y:S02]  /*0eb0*/  FSEL R4, R5, R14, P1 ;  /* 0x0000000e05047208 */ /* 0x000fe40000800000 */
[----:B------:R-:W1:Y:S05]  /*0ec0*/  SHFL.BFLY PT, R5, R12, 0x8, 0x1f ;  /* 0x0d001f000c057f89 */ /* 0x000e6a00000e0000 */
[----:B------:R-:W-:Y:S02]  /*0ed0*/  @!P2 FMUL R4, R4, 16777216 ;  /* 0x4b8000000404a820 */ /* 0x000fe40000400000 */
[----:B------:R-:W-:Y:S02]  /*0ee0*/  @P1 FMUL R16, R16, 0.25 ;  /* 0x3e80000010101820 */ /* 0x000fe40000400000 */
[----:B------:R-:W2:Y:S02]  /*0ef0*/  MUFU.RCP R7, R4 ;  /* 0x0000000400077308 */ /* 0x000ea40000001000 */
[----:B------:R-:W-:Y:S01]  /*0f00*/  @!P2 FMUL R16, R16, 16777216 ;  /* 0x4b8000001010a820 */ /* 0x000fe20000400000 */
[C---:B------:R-:W-:Y:S01]  /*0f10*/  FSETP.NEU.AND P2, PT, R14.reuse, RZ, PT ;  /* 0x000000ff0e00720b */ /* 0x040fe20003f4d000 */
[----:B0-----:R-:W-:-:S04]  /*0f20*/  FADD R0, R14, R3 ;  /* 0x000000030e007221 */ /* 0x001fc80000000000 */
[C---:B------:R-:W-:Y:S01]  /*0f30*/  FMUL R15, R0.reuse, 0.25 ;  /* 0x3e800000000f7820 */ /* 0x040fe20000400000 */
[----:B------:R-:W-:Y:S01]  /*0f40*/  FSETP.GEU.AND P3, PT, |R0|, 1.175494350822287508e-38, PT ;  /* 0x008000000000780b */ /* 0x000fe20003f6e200 */
[----:B--2---:R-:W-:Y:S01]  /*0f50*/  FMUL R16, R7, R16 ;  /* 0x0000001007107220 */ /* 0x004fe20000400000 */
[----:B-1----:R-:W-:Y:S01]  /*0f60*/  FADD R7, -R12, R5 ;  /* 0x000000050c077221 */ /* 0x002fe20000000100 */
[----:B------:R-:W-:Y:S01]  /*0f70*/  FSETP.GT.AND P1, PT, |R0|, 8.50705917302346158658e+37, PT ;  /* 0x7e8000000000780b */ /* 0x000fe20003f24200 */
[----:B------:R-:W0:Y:S02]  /*0f80*/  SHFL.BFLY PT, R5, R0, 0x2, 0x1f ;  /* 0x0c401f0000057f89 */ /* 0x000e2400000e0000 */
[----:B------:R-:W-:Y:S01]  /*0f90*/  FSEL R16, R16, RZ, P2 ;  /* 0x000000ff10107208 */ /* 0x000fe20001000000 */
[----:B------:R-:W-:Y:S01]  /*0fa0*/  FMUL R4, R7, R7 ;  /* 0x0000000707047220 */ /* 0x000fe20000400000 */
[----:B------:R-:W-:Y:S02]  /*0fb0*/  FSEL R15, R15, R0, P1 ;  /* 0x000000000f0f7208 */ /* 0x000fe40000800000 */
[----:B------:R-:W-:Y:S01]  /*0fc0*/  FSETP.NEU.AND P2, PT, R0, RZ, PT ;  /* 0x000000ff0000720b */ /* 0x000fe20003f4d000 */
[----:B------:R-:W-:Y:S01]  /*0fd0*/  FFMA R7, R7, R16, R12 ;  /* 0x0000001007077223 */ /* 0x000fe2000000000c */
[----:B------:R-:W-:Y:S01]  /*0fe0*/  FMUL R4, R11, R4 ;  /* 0x000000040b047220 */ /* 0x000fe20000400000 */
[----:B------:R-:W-:-:S03]  /*0ff0*/  @!P3 FMUL R15, R15, 16777216 ;  /* 0x4b8000000f0fb820 */ /* 0x000fc60000400000 */
[----:B------:R-:W1:Y:S01]  /*1000*/  SHFL.BFLY PT, R6, R7, 0x4, 0x1f ;  /* 0x0c801f0007067f89 */ /* 0x000e6200000e0000 */
[----:B------:R-:W-:Y:S01]  /*1010*/  FFMA R4, R16, R4, R9 ;  /* 0x0000000410047223 */ /* 0x000fe20000000009 */
[----:B------:R-:W2:Y:S01]  /*1020*/  MUFU.RCP R12, R15 ;  /* 0x0000000f000c7308 */ /* 0x000ea20000001000 */
[----:B------:R-:W-:-:S03]  /*1030*/  @P1 FMUL R3, R3, 0.25 ;  /* 0x3e80000003031820 */ /* 0x000fc60000400000 */
[----:B------:R-:W3:Y:S01]  /*1040*/  SHFL.BFLY PT, R9, R4, 0x4, 0x1f ;  /* 0x0c801f0004097f89 */ /* 0x000ee200000e0000 */
[----:B------:R-:W-:Y:S01]  /*1050*/  @!P3 FMUL R3, R3, 16777216 ;  /* 0x4b8000000303b820 */ /* 0x000fe20000400000 */
[----:B0-----:R-:W-:-:S04]  /*1060*/  FADD R2, R0, R5 ;  /* 0x0000000500027221 */ /* 0x001fc80000000000 */
[----:B------:R-:W-:Y:S01]  /*1070*/  FMUL R11, R2, 0.25 ;  /* 0x3e800000020b7820 */ /* 0x000fe20000400000 */
[----:B--2---:R-:W-:Y:S01]  /*1080*/  FMUL R12, R12, R3 ;  /* 0x000000030c0c7220 */ /* 0x004fe20000400000 */
[C---:B------:R-:W-:Y:S02]  /*1090*/  FSETP.GEU.AND P3, PT, |R2|.reuse, 1.175494350822287508e-38, PT ;  /* 0x008000000200780b */ /* 0x040fe40003f6e200 */
[----:B------:R-:W-:Y:S02]  /*10a0*/  FSETP.GT.AND P1, PT, |R2|, 8.50705917302346158658e+37, PT ;  /* 0x7e8000000200780b */ /* 0x000fe40003f24200 */
[----:B------:R-:W-:Y:S01]  /*10b0*/  FSEL R12, R12, RZ, P2 ;  /* 0x000000ff0c0c7208 */ /* 0x000fe20001000000 */
[----:B-1----:R-:W-:Y:S01]  /*10c0*/  FADD R6, -R7, R6 ;  /* 0x0000000607067221 */ /* 0x002fe20000000100 */
[----:B------:R-:W-:-:S03]  /*10d0*/  FSEL R11, R11, R2, P1 ;  /* 0x000000020b0b7208 */ /* 0x000fc60000800000 */
[C---:B------:R-:W-:Y:S01]  /*10e0*/  FMUL R3, R6.reuse, R6 ;  /* 0x0000000606037220 */ /* 0x040fe20000400000 */
[----:B------:R-:W-:Y:S01]  /*10f0*/  FFMA R6, R6, R12, R7 ;  /* 0x0000000c06067223 */ /* 0x000fe20000000007 */
[----:B---3--:R-:W-:Y:S02]  /*1100*/  FADD R9, R4, R9 ;  /* 0x0000000904097221 */ /* 0x008fe40000000000 */
[----:B------:R-:W-:Y:S01]  /*1110*/  @!P3 FMUL R11, R11, 16777216 ;  /* 0x4b8000000b0bb820 */ /* 0x000fe20000400000 */
[----:B------:R-:W-:Y:S01]  /*1120*/  FMUL R14, R14, R3 ;  /* 0x000000030e0e7220 */ /* 0x000fe20000400000 */
[----:B------:R-:W-:Y:S01]  /*1130*/  @P1 FMUL R5, R5, 0.25 ;  /* 0x3e80000005051820 */ /* 0x000fe20000400000 */
[----:B------:R-:W0:Y:S01]  /*1140*/  SHFL.BFLY PT, R3, R2, 0x1, 0x1f ;  /* 0x0c201f0002037f89 */ /* 0x000e2200000e0000 */
[----:B------:R-:W-:Y:S01]  /*1150*/  FSETP.NEU.AND P1, PT, R2, RZ, PT ;  /* 0x000000ff0200720b */ /* 0x000fe20003f2d000 */
[----:B------:R-:W-:Y:S01]  /*1160*/  FFMA R9, R12, R14, R9 ;  /* 0x0000000e0c097223 */ /* 0x000fe20000000009 */
[----:B------:R-:W-:Y:S01]  /*1170*/  @!P3 FMUL R5, R5, 16777216 ;  /* 0x4b8000000505b820 */ /* 0x000fe20000400000 */
[----:B------:R-:W1:Y:S01]  /*1180*/  SHFL.BFLY PT, R7, R6, 0x2, 0x1f ;  /* 0x0c401f0006077f89 */ /* 0x000e6200000e0000 */
[----:B------:R-:W2:Y:S03]  /*1190*/  MUFU.RCP R12, R11 ;  /* 0x0000000b000c7308 */ /* 0x000ea60000001000 */
[----:B------:R-:W3:Y:S01]  /*11a0*/  SHFL.BFLY PT, R4, R9, 0x2, 0x1f ;  /* 0x0c401f0009047f89 */ /* 0x000ee200000e0000 */
[----:B--2---:R-:W-:Y:S01]  /*11b0*/  FMUL R12, R12, R5 ;  /* 0x000000050c0c7220 */ /* 0x004fe20000400000 */
[----:B0-----:R-:W-:-:S04]  /*11c0*/  FADD R5, R2, R3 ;  /* 0x0000000302057221 */ /* 0x001fc80000000000 */
[----:B------:R-:W-:Y:S01]  /*11d0*/  FSEL R12, R12, RZ, P1 ;  /* 0x000000ff0c0c7208 */ /* 0x000fe20000800000 */
[----:B-1----:R-:W-:Y:S01]  /*11e0*/  FADD R7, -R6, R7 ;  /* 0x0000000706077221 */ /* 0x002fe20000000100 */
[C---:B------:R-:W-:Y:S02]  /*11f0*/  FSETP.GEU.AND P2, PT, |R5|.reuse, 1.175494350822287508e-38, PT ;  /* 0x008000000500780b */ /* 0x040fe40003f4e200 */
[----:B------:R-:W-:Y:S01]  /*1200*/  FSETP.GT.AND P1, PT, |R5|, 8.50705917302346158658e+37, PT ;  /* 0x7e8000000500780b */ /* 0x000fe20003f24200 */
[----:B------:R-:W-:Y:S01]  /*1210*/  FFMA R6, R7, R12, R6 ;  /* 0x0000000c07067223 */ /* 0x000fe20000000006 */
[----:B---3--:R-:W-:Y:S01]  /*1220*/  FADD R9, R9, R4 ;  /* 0x0000000409097221 */ /* 0x008fe20000000000 */
[----:B------:R-:W-:Y:S01]  /*1230*/  FMUL R7, R7, R7 ;  /* 0x0000000707077220 */ /* 0x000fe20000400000 */
[----:B------:R-:W-:Y:S02]  /*1240*/  FMUL R4, R5, 0.25 ;  /* 0x3e80000005047820 */ /* 0x000fe40000400000 */
[----:B------:R-:W0:Y:S01]  /*1250*/  SHFL.BFLY PT, R11, R6, 0x1, 0x1f ;  /* 0x0c201f00060b7f89 */ /* 0x000e2200000e0000 */
[----:B------:R-:W-:-:S02]  /*1260*/  FMUL R7, R0, R7 ;  /* 0x0000000700077220 */ /* 0x000fc40000400000 */
[----:B------:R-:W-:Y:S02]  /*1270*/  FSEL R4, R4, R5, P1 ;  /* 0x0000000504047208 */ /* 0x000fe40000800000 */
[----:B------:R-:W-:Y:S02]  /*1280*/  FFMA R7, R12, R7, R9 ;  /* 0x000000070c077223 */ /* 0x000fe40000000009 */
[----:B------:R-:W-:Y:S01]  /*1290*/  @P1 FMUL R3, R3, 0.25 ;  /* 0x3e80000003031820 */ /* 0x000fe20000400000 */
[----:B------:R-:W-:Y:S01]  /*12a0*/  @!P2 FMUL R4, R4, 16777216 ;  /* 0x4b8000000404a820 */ /* 0x000fe20000400000 */
[----:B------:R-:W-:Y:S01]  /*12b0*/  LOP3.LUT P1, RZ, R19, 0xf, RZ, 0xc0, !PT ;  /* 0x0000000f13ff7812 */ /* 0x000fe2000782c0ff */
[----:B------:R-:W1:Y:S01]  /*12c0*/  SHFL.BFLY PT, R0, R7, 0x1, 0x1f ;  /* 0x0c201f0007007f89 */ /* 0x000e6200000e0000 */
[----:B------:R-:W-:Y:S01]  /*12d0*/  @!P2 FMUL R3, R3, 16777216 ;  /* 0x4b8000000303a820 */ /* 0x000fe20000400000 */
[----:B------:R-:W-:Y:S01]  /*12e0*/  FSETP.NEU.AND P2, PT, R5, RZ, PT ;  /* 0x000000ff0500720b */ /* 0x000fe20003f4d000 */
[----:B------:R-:W2:Y:S01]  /*12f0*/  LDC.64 R12, c[0x0][0x230] ;  /* 0x00008c00ff0c7b82 */ /* 0x000ea20000000a00 */
[----:B------:R-:W3:Y:S01]  /*1300*/  MUFU.RCP R4, R4 ;  /* 0x0000000400047308 */ /* 0x000ee20000001000 */
[----:B------:R-:W-:Y:S01]  /*1310*/  ISETP.LT.AND P1, PT, R19, 0x10, !P1 ;  /* 0x000000101300780c */ /* 0x000fe20004f21270 */
[----:B0-----:R-:W-:-:S04]  /*1320*/  FADD R11, -R6, R11 ;  /* 0x0000000b060b7221 */ /* 0x001fc80000000100 */
[----:B------:R-:W-:Y:S01]  /*1330*/  FMUL R9, R11, R11 ;  /* 0x0000000b0b097220 */ /* 0x000fe20000400000 */
[----:B---3--:R-:W-:-:S07]  /*1340*/  FMUL R3, R4, R3 ;  /* 0x0000000304037220 */ /* 0x008fce0000400000 */
[----:B------:R0:W-:Y:S01]  /*1350*/  @P1 STS [R10+UR4+0x80], R5 ;  /* 0x000080050a001988 */ /* 0x0001e20008000804 */
[----:B------:R-:W-:Y:S01]  /*1360*/  FMUL R9, R2, R9 ;  /* 0x0000000902097220 */ /* 0x000fe20000400000 */
[----:B------:R-:W-:Y:S01]  /*1370*/  FSEL R3, R3, RZ, P2 ;  /* 0x000000ff03037208 */ /* 0x000fe20001000000 */
[----:B-1----:R-:W-:-:S04]  /*1380*/  FADD R0, R7, R0 ;  /* 0x0000000007007221 */ /* 0x002fc80000000000 */
[----:B------:R-:W-:Y:S01]  /*1390*/  FFMA R11, R11, R3, R6 ;  /* 0x000000030b0b7223 */ /* 0x000fe20000000006 */
[----:B------:R-:W-:Y:S01]  /*13a0*/  FFMA R9, R3, R9, R0 ;  /* 0x0000000903097223 */ /* 0x000fe20000000000 */
[----:B------:R-:W0:Y:S01]  /*13b0*/  LDC.64 R6, c[0x0][0x228] ;  /* 0x00008a00ff067b82 */ /* 0x000e220000000a00 */
[----:B------:R-:W-:Y:S02]  /*13c0*/  HFMA2.MMA R0, -RZ, RZ, 0.75, 0 ;  /* 0x3a000000ff007435 */ /* 0x000fe400000001ff */
[----:B------:R-:W-:Y:S04]  /*13d0*/  @P1 STS [R10+UR4], R11 ;  /* 0x0000000b0a001988 */ /* 0x000fe80008000804 */
[----:B------:R-:W-:Y:S01]  /*13e0*/  @P1 STS [R10+UR4+0x40], R9 ;  /* 0x000040090a001988 */ /* 0x000fe20008000804 */
[----:B------:R-:W1:Y:S08]  /*13f0*/  LDC.64 R2, c[0x0][0x220] ;  /* 0x00008800ff027b82 */ /* 0x000e700000000a00 */
[----:B------:R-:W-:Y:S01]  /*1400*/  BAR.SYNC.DEFER_BLOCKING 0x0 ;  /* 0x0000000000007b1d */ /* 0x000fe20000010000 */
[----:B0-----:R-:W-:-:S04]  /*1410*/  IMAD.WIDE R4, R8, 0x4, R6 ;  /* 0x0000000408047825 */ /* 0x001fc800078e0206 */
[----:B-1----:R-:W-:Y:S01]  /*1420*/  IMAD.WIDE R2, R8, 0x4, R2 ;  /* 0x0000000408027825 */ /* 0x002fe200078e0202 */
[----:B------:R-:W0:Y:S04]  /*1430*/  LDS R15, [UR4] ;  /* 0x00000004ff0f7984 */ /* 0x000e280008000800 */
[----:B------:R-:W1:Y:S04]  /*1440*/  LDS R17, [UR4+0x40] ;  /* 0x00004004ff117984 */ /* 0x000e680008000800 */
[----:B0-----:R0:W-:Y:S04]  /*1450*/  @P0 STG.E desc[UR6][R2.64], R15 ;  /* 0x0000000f02000986 */ /* 0x0011e8000c101906 */
[----:B-1----:R0:W-:Y:S01]  /*1460*/  @P0 STG.E desc[UR6][R4.64], R17 ;  /* 0x0000001104000986 */ /* 0x0021e2000c101906 */
[----:B------:R-:W-:Y:S01]  /*1470*/  FFMA R0, R17, R0, 9.9999997473787516356e-06 ;  /* 0x3727c5ac11007423 */ /* 0x000fe20000000000 */
[----:B0-2---:R-:W-:Y:S06]  /*1480*/  @!P0 EXIT ;  /* 0x000000000000894d */ /* 0x005fec0003800000 */
[----:B0-----:R-:W0:Y:S01]  /*1490*/  MUFU.RSQ R3, R0 ;  /* 0x0000000000037308 */ /* 0x001e220000001400 */
[----:B------:R-:W-:-:S05]  /*14a0*/  IMAD.WIDE R8, R8, 0x4, R12 ;  /* 0x0000000408087825 */ /* 0x000fca00078e020c */
[----:B0-----:R-:W-:Y:S01]  /*14b0*/  STG.E desc[UR6][R8.64], R3 ;  /* 0x0000000308007986 */ /* 0x001fe2000c101906 */
[----:B------:R-:W-:Y:S05]  /*14c0*/  EXIT ;  /* 0x000000000000794d */ /* 0x000fea0003800000 */
.L_x_0:
[----:B------:R-:W-:-:S00]  /*14d0*/  BRA `(.L_x_0) ;  /* 0xfffffffc00fc7947 */ /* 0x000fc0000383ffff */
[----:B------:R-:W-:-:S00]  /*14e0*/  NOP ;  /* 0x0000000000007918 */ /* 0x000fc00000000000 */
        /* <DEDUP_REMOVED lines=9> */
.L_x_1:


//--------------------- .nv.global.init           --------------------------
	.section	.nv.global.init,"aw",@progbits
.nv.global.init:
	.type		_$_str,@object
	.size		_$_str,(.L_0 - _$_str)
_$_str:
        /*0000*/ 	.byte	0x5f, 0x5f, 0x43, 0x55, 0x44, 0x41, 0x5f, 0x46, 0x54, 0x5a, 0x00
.L_0:


//--------------------- .nv.shared.triton_red_fused_convolution_native_group_norm_0 --------------------------
	.section	.nv.shared.triton_red_fused_convolution_native_group_norm_0,"aw",@nobits
	.sectionflags	@""
	.align	16
	.zero		1024


//--------------------- .nv.constant0.triton_red_fused_convolution_native_group_norm_0 --------------------------
	.section	.nv.constant0.triton_red_fused_convolution_native_group_norm_0,"a",@progbits
	.sectionflags	@""
	.align	4
.nv.constant0.triton_red_fused_convolution_native_group_norm_0:
	.zero		576
